//
// Generated by NVIDIA NVVM Compiler
//
// Compiler Build ID: CL-36424714
// Cuda compilation tools, release 13.0, V13.0.88
// Based on NVVM 20.0.0
//

.version 9.0
.target sm_100
.address_size 64

	// .globl	_Z3dotiPKfS0_Pf
// _ZZ3dotiPKfS0_PfE6buffer has been demoted
// _ZZ4dot2iPKfS0_PfE6buffer has been demoted

.visible .entry _Z3dotiPKfS0_Pf(
	.param .u32 _Z3dotiPKfS0_Pf_param_0,
	.param .u64 .ptr .align 1 _Z3dotiPKfS0_Pf_param_1,
	.param .u64 .ptr .align 1 _Z3dotiPKfS0_Pf_param_2,
	.param .u64 .ptr .align 1 _Z3dotiPKfS0_Pf_param_3
)
{
	.reg .pred 	%p<12>;
	.reg .b32 	%r<50>;
	.reg .b32 	%f<178>;
	.reg .b64 	%rd<23>;
	// demoted variable
	.shared .align 4 .b8 _ZZ3dotiPKfS0_PfE6buffer[1024];
	ld.param.u32 	%r27, [_Z3dotiPKfS0_Pf_param_0];
	ld.param.u64 	%rd7, [_Z3dotiPKfS0_Pf_param_1];
	ld.param.u64 	%rd8, [_Z3dotiPKfS0_Pf_param_2];
	ld.param.u64 	%rd6, [_Z3dotiPKfS0_Pf_param_3];
	cvta.to.global.u64 	%rd1, %rd7;
	cvta.to.global.u64 	%rd2, %rd8;
	mov.u32 	%r1, %ctaid.x;
	mov.u32 	%r28, %ntid.x;
	mul.lo.s32 	%r2, %r1, %r28;
	mov.u32 	%r3, %tid.x;
	add.s32 	%r44, %r2, %r3;
	shl.b32 	%r29, %r3, 2;
	mov.u32 	%r30, _ZZ3dotiPKfS0_PfE6buffer;
	add.s32 	%r5, %r30, %r29;
	mov.b32 	%r31, 0;
	st.shared.u32 	[%r5], %r31;
	setp.ge.s32 	%p1, %r44, %r27;
	@%p1 bra 	$L__BB0_14;
	add.s32 	%r32, %r44, 65536;
	max.s32 	%r33, %r27, %r32;
	not.b32 	%r34, %r2;
	add.s32 	%r35, %r33, %r34;
	sub.s32 	%r36, %r35, %r3;
	shr.u32 	%r37, %r36, 16;
	add.s32 	%r6, %r37, 1;
	and.b32  	%r7, %r6, 15;
	setp.lt.u32 	%p2, %r36, 983040;
	mov.f32 	%f176, 0f00000000;
	@%p2 bra 	$L__BB0_4;
	and.b32  	%r38, %r6, 131056;
	neg.s32 	%r42, %r38;
	add.s64 	%rd3, %rd2, 2097152;
	add.s64 	%rd4, %rd1, 2097152;
	mov.f32 	%f176, 0f00000000;
$L__BB0_3:
	.pragma "nounroll";
	mul.wide.s32 	%rd9, %r44, 4;
	add.s64 	%rd10, %rd3, %rd9;
	add.s64 	%rd11, %rd4, %rd9;
	ld.global.f32 	%f20, [%rd10+-2097152];
	ld.global.f32 	%f21, [%rd11+-2097152];
	fma.rn.f32 	%f22, %f20, %f21, %f176;
	ld.global.f32 	%f23, [%rd10+-1835008];
	ld.global.f32 	%f24, [%rd11+-1835008];
	fma.rn.f32 	%f25, %f23, %f24, %f22;
	ld.global.f32 	%f26, [%rd10+-1572864];
	ld.global.f32 	%f27, [%rd11+-1572864];
	fma.rn.f32 	%f28, %f26, %f27, %f25;
	ld.global.f32 	%f29, [%rd10+-1310720];
	ld.global.f32 	%f30, [%rd11+-1310720];
	fma.rn.f32 	%f31, %f29, %f30, %f28;
	ld.global.f32 	%f32, [%rd10+-1048576];
	ld.global.f32 	%f33, [%rd11+-1048576];
	fma.rn.f32 	%f34, %f32, %f33, %f31;
	ld.global.f32 	%f35, [%rd10+-786432];
	ld.global.f32 	%f36, [%rd11+-786432];
	fma.rn.f32 	%f37, %f35, %f36, %f34;
	ld.global.f32 	%f38, [%rd10+-524288];
	ld.global.f32 	%f39, [%rd11+-524288];
	fma.rn.f32 	%f40, %f38, %f39, %f37;
	ld.global.f32 	%f41, [%rd10+-262144];
	ld.global.f32 	%f42, [%rd11+-262144];
	fma.rn.f32 	%f43, %f41, %f42, %f40;
	ld.global.f32 	%f44, [%rd10];
	ld.global.f32 	%f45, [%rd11];
	fma.rn.f32 	%f46, %f44, %f45, %f43;
	ld.global.f32 	%f47, [%rd10+262144];
	ld.global.f32 	%f48, [%rd11+262144];
	fma.rn.f32 	%f49, %f47, %f48, %f46;
	ld.global.f32 	%f50, [%rd10+524288];
	ld.global.f32 	%f51, [%rd11+524288];
	fma.rn.f32 	%f52, %f50, %f51, %f49;
	ld.global.f32 	%f53, [%rd10+786432];
	ld.global.f32 	%f54, [%rd11+786432];
	fma.rn.f32 	%f55, %f53, %f54, %f52;
	ld.global.f32 	%f56, [%rd10+1048576];
	ld.global.f32 	%f57, [%rd11+1048576];
	fma.rn.f32 	%f58, %f56, %f57, %f55;
	ld.global.f32 	%f59, [%rd10+1310720];
	ld.global.f32 	%f60, [%rd11+1310720];
	fma.rn.f32 	%f61, %f59, %f60, %f58;
	ld.global.f32 	%f62, [%rd10+1572864];
	ld.global.f32 	%f63, [%rd11+1572864];
	fma.rn.f32 	%f64, %f62, %f63, %f61;
	ld.global.f32 	%f65, [%rd10+1835008];
	ld.global.f32 	%f66, [%rd11+1835008];
	fma.rn.f32 	%f176, %f65, %f66, %f64;
	add.s32 	%r44, %r44, 1048576;
	add.s32 	%r42, %r42, 16;
	setp.ne.s32 	%p3, %r42, 0;
	@%p3 bra 	$L__BB0_3;
$L__BB0_4:
	setp.eq.s32 	%p4, %r7, 0;
	@%p4 bra 	$L__BB0_13;
	and.b32  	%r14, %r6, 7;
	setp.lt.u32 	%p5, %r7, 8;
	@%p5 bra 	$L__BB0_7;
	mul.wide.s32 	%rd12, %r44, 4;
	add.s64 	%rd13, %rd2, %rd12;
	ld.global.f32 	%f68, [%rd13];
	add.s64 	%rd14, %rd1, %rd12;
	ld.global.f32 	%f69, [%rd14];
	fma.rn.f32 	%f70, %f68, %f69, %f176;
	ld.global.f32 	%f71, [%rd13+262144];
	ld.global.f32 	%f72, [%rd14+262144];
	fma.rn.f32 	%f73, %f71, %f72, %f70;
	ld.global.f32 	%f74, [%rd13+524288];
	ld.global.f32 	%f75, [%rd14+524288];
	fma.rn.f32 	%f76, %f74, %f75, %f73;
	ld.global.f32 	%f77, [%rd13+786432];
	ld.global.f32 	%f78, [%rd14+786432];
	fma.rn.f32 	%f79, %f77, %f78, %f76;
	ld.global.f32 	%f80, [%rd13+1048576];
	ld.global.f32 	%f81, [%rd14+1048576];
	fma.rn.f32 	%f82, %f80, %f81, %f79;
	ld.global.f32 	%f83, [%rd13+1310720];
	ld.global.f32 	%f84, [%rd14+1310720];
	fma.rn.f32 	%f85, %f83, %f84, %f82;
	ld.global.f32 	%f86, [%rd13+1572864];
	ld.global.f32 	%f87, [%rd14+1572864];
	fma.rn.f32 	%f88, %f86, %f87, %f85;
	ld.global.f32 	%f89, [%rd13+1835008];
	ld.global.f32 	%f90, [%rd14+1835008];
	fma.rn.f32 	%f176, %f89, %f90, %f88;
	add.s32 	%r44, %r44, 524288;
$L__BB0_7:
	setp.eq.s32 	%p6, %r14, 0;
	@%p6 bra 	$L__BB0_13;
	and.b32  	%r17, %r6, 3;
	setp.lt.u32 	%p7, %r14, 4;
	@%p7 bra 	$L__BB0_10;
	mul.wide.s32 	%rd15, %r44, 4;
	add.s64 	%rd16, %rd2, %rd15;
	ld.global.f32 	%f92, [%rd16];
	add.s64 	%rd17, %rd1, %rd15;
	ld.global.f32 	%f93, [%rd17];
	fma.rn.f32 	%f94, %f92, %f93, %f176;
	ld.global.f32 	%f95, [%rd16+262144];
	ld.global.f32 	%f96, [%rd17+262144];
	fma.rn.f32 	%f97, %f95, %f96, %f94;
	ld.global.f32 	%f98, [%rd16+524288];
	ld.global.f32 	%f99, [%rd17+524288];
	fma.rn.f32 	%f100, %f98, %f99, %f97;
	ld.global.f32 	%f101, [%rd16+786432];
	ld.global.f32 	%f102, [%rd17+786432];
	fma.rn.f32 	%f176, %f101, %f102, %f100;
	add.s32 	%r44, %r44, 262144;
$L__BB0_10:
	setp.eq.s32 	%p8, %r17, 0;
	@%p8 bra 	$L__BB0_13;
	neg.s32 	%r47, %r17;
$L__BB0_12:
	.pragma "nounroll";
	mul.wide.s32 	%rd18, %r44, 4;
	add.s64 	%rd19, %rd1, %rd18;
	add.s64 	%rd20, %rd2, %rd18;
	ld.global.f32 	%f103, [%rd20];
	ld.global.f32 	%f104, [%rd19];
	fma.rn.f32 	%f176, %f103, %f104, %f176;
	add.s32 	%r44, %r44, 65536;
	add.s32 	%r47, %r47, 1;
	setp.ne.s32 	%p9, %r47, 0;
	@%p9 bra 	$L__BB0_12;
$L__BB0_13:
	st.shared.f32 	[%r5], %f176;
$L__BB0_14:
	bar.sync 	0;
	setp.ne.s32 	%p10, %r3, 0;
	@%p10 bra 	$L__BB0_18;
	cvta.to.global.u64 	%rd21, %rd6;
	mul.wide.u32 	%rd22, %r1, 4;
	add.s64 	%rd5, %rd21, %rd22;
	ld.global.f32 	%f177, [%rd5];
	mov.b32 	%r49, 64;
$L__BB0_16:
	add.s32 	%r41, %r30, %r49;
	ld.shared.f32 	%f105, [%r41+-64];
	add.f32 	%f106, %f105, %f177;
	ld.shared.f32 	%f107, [%r41+-60];
	add.f32 	%f108, %f107, %f106;
	ld.shared.f32 	%f109, [%r41+-56];
	add.f32 	%f110, %f109, %f108;
	ld.shared.f32 	%f111, [%r41+-52];
	add.f32 	%f112, %f111, %f110;
	ld.shared.f32 	%f113, [%r41+-48];
	add.f32 	%f114, %f113, %f112;
	ld.shared.f32 	%f115, [%r41+-44];
	add.f32 	%f116, %f115, %f114;
	ld.shared.f32 	%f117, [%r41+-40];
	add.f32 	%f118, %f117, %f116;
	ld.shared.f32 	%f119, [%r41+-36];
	add.f32 	%f120, %f119, %f118;
	ld.shared.f32 	%f121, [%r41+-32];
	add.f32 	%f122, %f121, %f120;
	ld.shared.f32 	%f123, [%r41+-28];
	add.f32 	%f124, %f123, %f122;
	ld.shared.f32 	%f125, [%r41+-24];
	add.f32 	%f126, %f125, %f124;
	ld.shared.f32 	%f127, [%r41+-20];
	add.f32 	%f128, %f127, %f126;
	ld.shared.f32 	%f129, [%r41+-16];
	add.f32 	%f130, %f129, %f128;
	ld.shared.f32 	%f131, [%r41+-12];
	add.f32 	%f132, %f131, %f130;
	ld.shared.f32 	%f133, [%r41+-8];
	add.f32 	%f134, %f133, %f132;
	ld.shared.f32 	%f135, [%r41+-4];
	add.f32 	%f136, %f135, %f134;
	ld.shared.f32 	%f137, [%r41];
	add.f32 	%f138, %f137, %f136;
	ld.shared.f32 	%f139, [%r41+4];
	add.f32 	%f140, %f139, %f138;
	ld.shared.f32 	%f141, [%r41+8];
	add.f32 	%f142, %f141, %f140;
	ld.shared.f32 	%f143, [%r41+12];
	add.f32 	%f144, %f143, %f142;
	ld.shared.f32 	%f145, [%r41+16];
	add.f32 	%f146, %f145, %f144;
	ld.shared.f32 	%f147, [%r41+20];
	add.f32 	%f148, %f147, %f146;
	ld.shared.f32 	%f149, [%r41+24];
	add.f32 	%f150, %f149, %f148;
	ld.shared.f32 	%f151, [%r41+28];
	add.f32 	%f152, %f151, %f150;
	ld.shared.f32 	%f153, [%r41+32];
	add.f32 	%f154, %f153, %f152;
	ld.shared.f32 	%f155, [%r41+36];
	add.f32 	%f156, %f155, %f154;
	ld.shared.f32 	%f157, [%r41+40];
	add.f32 	%f158, %f157, %f156;
	ld.shared.f32 	%f159, [%r41+44];
	add.f32 	%f160, %f159, %f158;
	ld.shared.f32 	%f161, [%r41+48];
	add.f32 	%f162, %f161, %f160;
	ld.shared.f32 	%f163, [%r41+52];
	add.f32 	%f164, %f163, %f162;
	ld.shared.f32 	%f165, [%r41+56];
	add.f32 	%f166, %f165, %f164;
	ld.shared.f32 	%f167, [%r41+60];
	add.f32 	%f177, %f167, %f166;
	add.s32 	%r49, %r49, 128;
	setp.ne.s32 	%p11, %r49, 1088;
	@%p11 bra 	$L__BB0_16;
	st.global.f32 	[%rd5], %f177;
$L__BB0_18:
	ret;

}
	// .globl	_Z4dot2iPKfS0_Pf
.visible .entry _Z4dot2iPKfS0_Pf(
	.param .u32 _Z4dot2iPKfS0_Pf_param_0,
	.param .u64 .ptr .align 1 _Z4dot2iPKfS0_Pf_param_1,
	.param .u64 .ptr .align 1 _Z4dot2iPKfS0_Pf_param_2,
	.param .u64 .ptr .align 1 _Z4dot2iPKfS0_Pf_param_3
)
{
	.reg .pred 	%p<19>;
	.reg .b32 	%r<44>;
	.reg .b32 	%f<136>;
	.reg .b64 	%rd<23>;
	// demoted variable
	.shared .align 4 .b8 _ZZ4dot2iPKfS0_PfE6buffer[1024];
	ld.param.u32 	%r25, [_Z4dot2iPKfS0_Pf_param_0];
	ld.param.u64 	%rd6, [_Z4dot2iPKfS0_Pf_param_1];
	ld.param.u64 	%rd7, [_Z4dot2iPKfS0_Pf_param_2];
	ld.param.u64 	%rd5, [_Z4dot2iPKfS0_Pf_param_3];
	cvta.to.global.u64 	%rd1, %rd6;
	cvta.to.global.u64 	%rd2, %rd7;
	mov.u32 	%r1, %ctaid.x;
	mov.u32 	%r26, %ntid.x;
	mul.lo.s32 	%r2, %r1, %r26;
	mov.u32 	%r3, %tid.x;
	add.s32 	%r39, %r2, %r3;
	shl.b32 	%r27, %r3, 2;
	mov.u32 	%r28, _ZZ4dot2iPKfS0_PfE6buffer;
	add.s32 	%r5, %r28, %r27;
	mov.b32 	%r29, 0;
	st.shared.u32 	[%r5], %r29;
	setp.ge.s32 	%p1, %r39, %r25;
	@%p1 bra 	$L__BB1_14;
	add.s32 	%r30, %r39, 65536;
	max.s32 	%r31, %r25, %r30;
	not.b32 	%r32, %r2;
	add.s32 	%r33, %r31, %r32;
	sub.s32 	%r34, %r33, %r3;
	shr.u32 	%r35, %r34, 16;
	add.s32 	%r6, %r35, 1;
	and.b32  	%r7, %r6, 15;
	setp.lt.u32 	%p2, %r34, 983040;
	mov.f32 	%f135, 0f00000000;
	@%p2 bra 	$L__BB1_4;
	and.b32  	%r36, %r6, 131056;
	neg.s32 	%r37, %r36;
	add.s64 	%rd3, %rd2, 2097152;
	add.s64 	%rd4, %rd1, 2097152;
	mov.f32 	%f135, 0f00000000;
$L__BB1_3:
	.pragma "nounroll";
	mul.wide.s32 	%rd8, %r39, 4;
	add.s64 	%rd9, %rd3, %rd8;
	add.s64 	%rd10, %rd4, %rd8;
	ld.global.f32 	%f17, [%rd9+-2097152];
	ld.global.f32 	%f18, [%rd10+-2097152];
	fma.rn.f32 	%f19, %f17, %f18, %f135;
	ld.global.f32 	%f20, [%rd9+-1835008];
	ld.global.f32 	%f21, [%rd10+-1835008];
	fma.rn.f32 	%f22, %f20, %f21, %f19;
	ld.global.f32 	%f23, [%rd9+-1572864];
	ld.global.f32 	%f24, [%rd10+-1572864];
	fma.rn.f32 	%f25, %f23, %f24, %f22;
	ld.global.f32 	%f26, [%rd9+-1310720];
	ld.global.f32 	%f27, [%rd10+-1310720];
	fma.rn.f32 	%f28, %f26, %f27, %f25;
	ld.global.f32 	%f29, [%rd9+-1048576];
	ld.global.f32 	%f30, [%rd10+-1048576];
	fma.rn.f32 	%f31, %f29, %f30, %f28;
	ld.global.f32 	%f32, [%rd9+-786432];
	ld.global.f32 	%f33, [%rd10+-786432];
	fma.rn.f32 	%f34, %f32, %f33, %f31;
	ld.global.f32 	%f35, [%rd9+-524288];
	ld.global.f32 	%f36, [%rd10+-524288];
	fma.rn.f32 	%f37, %f35, %f36, %f34;
	ld.global.f32 	%f38, [%rd9+-262144];
	ld.global.f32 	%f39, [%rd10+-262144];
	fma.rn.f32 	%f40, %f38, %f39, %f37;
	ld.global.f32 	%f41, [%rd9];
	ld.global.f32 	%f42, [%rd10];
	fma.rn.f32 	%f43, %f41, %f42, %f40;
	ld.global.f32 	%f44, [%rd9+262144];
	ld.global.f32 	%f45, [%rd10+262144];
	fma.rn.f32 	%f46, %f44, %f45, %f43;
	ld.global.f32 	%f47, [%rd9+524288];
	ld.global.f32 	%f48, [%rd10+524288];
	fma.rn.f32 	%f49, %f47, %f48, %f46;
	ld.global.f32 	%f50, [%rd9+786432];
	ld.global.f32 	%f51, [%rd10+786432];
	fma.rn.f32 	%f52, %f50, %f51, %f49;
	ld.global.f32 	%f53, [%rd9+1048576];
	ld.global.f32 	%f54, [%rd10+1048576];
	fma.rn.f32 	%f55, %f53, %f54, %f52;
	ld.global.f32 	%f56, [%rd9+1310720];
	ld.global.f32 	%f57, [%rd10+1310720];
	fma.rn.f32 	%f58, %f56, %f57, %f55;
	ld.global.f32 	%f59, [%rd9+1572864];
	ld.global.f32 	%f60, [%rd10+1572864];
	fma.rn.f32 	%f61, %f59, %f60, %f58;
	ld.global.f32 	%f62, [%rd9+1835008];
	ld.global.f32 	%f63, [%rd10+1835008];
	fma.rn.f32 	%f135, %f62, %f63, %f61;
	add.s32 	%r39, %r39, 1048576;
	add.s32 	%r37, %r37, 16;
	setp.ne.s32 	%p3, %r37, 0;
	@%p3 bra 	$L__BB1_3;
$L__BB1_4:
	setp.eq.s32 	%p4, %r7, 0;
	@%p4 bra 	$L__BB1_13;
	and.b32  	%r14, %r6, 7;
	setp.lt.u32 	%p5, %r7, 8;
	@%p5 bra 	$L__BB1_7;
	mul.wide.s32 	%rd11, %r39, 4;
	add.s64 	%rd12, %rd2, %rd11;
	ld.global.f32 	%f65, [%rd12];
	add.s64 	%rd13, %rd1, %rd11;
	ld.global.f32 	%f66, [%rd13];
	fma.rn.f32 	%f67, %f65, %f66, %f135;
	ld.global.f32 	%f68, [%rd12+262144];
	ld.global.f32 	%f69, [%rd13+262144];
	fma.rn.f32 	%f70, %f68, %f69, %f67;
	ld.global.f32 	%f71, [%rd12+524288];
	ld.global.f32 	%f72, [%rd13+524288];
	fma.rn.f32 	%f73, %f71, %f72, %f70;
	ld.global.f32 	%f74, [%rd12+786432];
	ld.global.f32 	%f75, [%rd13+786432];
	fma.rn.f32 	%f76, %f74, %f75, %f73;
	ld.global.f32 	%f77, [%rd12+1048576];
	ld.global.f32 	%f78, [%rd13+1048576];
	fma.rn.f32 	%f79, %f77, %f78, %f76;
	ld.global.f32 	%f80, [%rd12+1310720];
	ld.global.f32 	%f81, [%rd13+1310720];
	fma.rn.f32 	%f82, %f80, %f81, %f79;
	ld.global.f32 	%f83, [%rd12+1572864];
	ld.global.f32 	%f84, [%rd13+1572864];
	fma.rn.f32 	%f85, %f83, %f84, %f82;
	ld.global.f32 	%f86, [%rd12+1835008];
	ld.global.f32 	%f87, [%rd13+1835008];
	fma.rn.f32 	%f135, %f86, %f87, %f85;
	add.s32 	%r39, %r39, 524288;
$L__BB1_7:
	setp.eq.s32 	%p6, %r14, 0;
	@%p6 bra 	$L__BB1_13;
	and.b32  	%r17, %r6, 3;
	setp.lt.u32 	%p7, %r14, 4;
	@%p7 bra 	$L__BB1_10;
	mul.wide.s32 	%rd14, %r39, 4;
	add.s64 	%rd15, %rd2, %rd14;
	ld.global.f32 	%f89, [%rd15];
	add.s64 	%rd16, %rd1, %rd14;
	ld.global.f32 	%f90, [%rd16];
	fma.rn.f32 	%f91, %f89, %f90, %f135;
	ld.global.f32 	%f92, [%rd15+262144];
	ld.global.f32 	%f93, [%rd16+262144];
	fma.rn.f32 	%f94, %f92, %f93, %f91;
	ld.global.f32 	%f95, [%rd15+524288];
	ld.global.f32 	%f96, [%rd16+524288];
	fma.rn.f32 	%f97, %f95, %f96, %f94;
	ld.global.f32 	%f98, [%rd15+786432];
	ld.global.f32 	%f99, [%rd16+786432];
	fma.rn.f32 	%f135, %f98, %f99, %f97;
	add.s32 	%r39, %r39, 262144;
$L__BB1_10:
	setp.eq.s32 	%p8, %r17, 0;
	@%p8 bra 	$L__BB1_13;
	neg.s32 	%r42, %r17;
$L__BB1_12:
	.pragma "nounroll";
	mul.wide.s32 	%rd17, %r39, 4;
	add.s64 	%rd18, %rd1, %rd17;
	add.s64 	%rd19, %rd2, %rd17;
	ld.global.f32 	%f100, [%rd19];
	ld.global.f32 	%f101, [%rd18];
	fma.rn.f32 	%f135, %f100, %f101, %f135;
	add.s32 	%r39, %r39, 65536;
	add.s32 	%r42, %r42, 1;
	setp.ne.s32 	%p9, %r42, 0;
	@%p9 bra 	$L__BB1_12;
$L__BB1_13:
	st.shared.f32 	[%r5], %f135;
$L__BB1_14:
	bar.sync 	0;
	setp.gt.u32 	%p10, %r3, 127;
	@%p10 bra 	$L__BB1_16;
	ld.shared.f32 	%f102, [%r5+512];
	ld.shared.f32 	%f103, [%r5];
	add.f32 	%f104, %f102, %f103;
	st.shared.f32 	[%r5], %f104;
$L__BB1_16:
	bar.sync 	0;
	setp.gt.u32 	%p11, %r3, 63;
	@%p11 bra 	$L__BB1_18;
	ld.shared.f32 	%f105, [%r5+256];
	ld.shared.f32 	%f106, [%r5];
	add.f32 	%f107, %f105, %f106;
	st.shared.f32 	[%r5], %f107;
$L__BB1_18:
	bar.sync 	0;
	setp.gt.u32 	%p12, %r3, 31;
	@%p12 bra 	$L__BB1_20;
	ld.shared.f32 	%f108, [%r5+128];
	ld.shared.f32 	%f109, [%r5];
	add.f32 	%f110, %f108, %f109;
	st.shared.f32 	[%r5], %f110;
$L__BB1_20:
	bar.sync 	0;
	setp.gt.u32 	%p13, %r3, 15;
	@%p13 bra 	$L__BB1_22;
	ld.shared.f32 	%f111, [%r5+64];
	ld.shared.f32 	%f112, [%r5];
	add.f32 	%f113, %f111, %f112;
	st.shared.f32 	[%r5], %f113;
$L__BB1_22:
	bar.sync 	0;
	setp.gt.u32 	%p14, %r3, 7;
	@%p14 bra 	$L__BB1_24;
	ld.shared.f32 	%f114, [%r5+32];
	ld.shared.f32 	%f115, [%r5];
	add.f32 	%f116, %f114, %f115;
	st.shared.f32 	[%r5], %f116;
$L__BB1_24:
	bar.sync 	0;
	setp.gt.u32 	%p15, %r3, 3;
	@%p15 bra 	$L__BB1_26;
	ld.shared.f32 	%f117, [%r5+16];
	ld.shared.f32 	%f118, [%r5];
	add.f32 	%f119, %f117, %f118;
	st.shared.f32 	[%r5], %f119;
$L__BB1_26:
	bar.sync 	0;
	setp.gt.u32 	%p16, %r3, 1;
	@%p16 bra 	$L__BB1_28;
	ld.shared.f32 	%f120, [%r5+8];
	ld.shared.f32 	%f121, [%r5];
	add.f32 	%f122, %f120, %f121;
	st.shared.f32 	[%r5], %f122;
$L__BB1_28:
	bar.sync 	0;
	setp.ne.s32 	%p17, %r3, 0;
	@%p17 bra 	$L__BB1_30;
	ld.shared.f32 	%f123, [_ZZ4dot2iPKfS0_PfE6buffer+4];
	ld.shared.f32 	%f124, [%r5];
	add.f32 	%f125, %f123, %f124;
	st.shared.f32 	[%r5], %f125;
$L__BB1_30:
	setp.ne.s32 	%p18, %r3, 0;
	bar.sync 	0;
	@%p18 bra 	$L__BB1_32;
	ld.shared.f32 	%f126, [_ZZ4dot2iPKfS0_PfE6buffer];
	cvta.to.global.u64 	%rd20, %rd5;
	mul.wide.u32 	%rd21, %r1, 4;
	add.s64 	%rd22, %rd20, %rd21;
	st.global.f32 	[%rd22], %f126;
$L__BB1_32:
	ret;

}


// ===== COMPILED SASS (sm_100) =====

	.target	sm_100

	.elftype	@"ET_EXEC"


//--------------------- .note.nv.tkinfo           --------------------------
	.section	.note.nv.tkinfo,"",@"SHT_NOTE"
	.sectionflags	@"SHF_NOTE_NV_TKINFO"
	.tkinfo
        /*0018*/ 	.word	0x00000002
        /*0030*/ 	.string	""
        /*0030*/ 	.string	"ptxas"
        /*0030*/ 	.string	"Cuda compilation tools, release 13.0, V13.0.88"
        /*0030*/ 	.string	"Build cuda_13.0.r13.0/compiler.36424714_0"
        /*0030*/ 	.string	"-arch sm_100 -m 64 "



//--------------------- .note.nv.cuinfo           --------------------------
	.section	.note.nv.cuinfo,"",@"SHT_NOTE"
	.sectionflags	@"SHF_NOTE_NV_CUINFO"
        /*0018*/ 	.short	0x0002
        /*001a*/ 	.short	0x0064
        /*001c*/ 	.short	0x0082
	.zero		2


//--------------------- .nv.info                  --------------------------
	.section	.nv.info,"",@"SHT_CUDA_INFO"
	.align	4


	//----- nvinfo : EIATTR_REGCOUNT
	.align		4
        /*0000*/ 	.byte	0x04, 0x2f
        /*0002*/ 	.short	(.L_1 - .L_0)
	.align		4
.L_0:
        /*0004*/ 	.word	index@(_Z3dotiPKfS0_Pf)
        /*0008*/ 	.word	0x0000001f


	//----- nvinfo : EIATTR_FRAME_SIZE
	.align		4
.L_1:
        /*000c*/ 	.byte	0x04, 0x11
        /*000e*/ 	.short	(.L_3 - .L_2)
	.align		4
.L_2:
        /*0010*/ 	.word	index@(_Z3dotiPKfS0_Pf)
        /*0014*/ 	.word	0x00000000


	//----- nvinfo : EIATTR_REGCOUNT
	.align		4
.L_3:
        /*0018*/ 	.byte	0x04, 0x2f
        /*001a*/ 	.short	(.L_5 - .L_4)
	.align		4
.L_4:
        /*001c*/ 	.word	index@(_Z4dot2iPKfS0_Pf)
        /*0020*/ 	.word	0x0000001f


	//----- nvinfo : EIATTR_FRAME_SIZE
	.align		4
.L_5:
        /*0024*/ 	.byte	0x04, 0x11
        /*0026*/ 	.short	(.L_7 - .L_6)
	.align		4
.L_6:
        /*0028*/ 	.word	index@(_Z4dot2iPKfS0_Pf)
        /*002c*/ 	.word	0x00000000


	//----- nvinfo : EIATTR_MIN_STACK_SIZE
	.align		4
.L_7:
        /*0030*/ 	.byte	0x04, 0x12
        /*0032*/ 	.short	(.L_9 - .L_8)
	.align		4
.L_8:
        /*0034*/ 	.word	index@(_Z4dot2iPKfS0_Pf)
        /*0038*/ 	.word	0x00000000


	//----- nvinfo : EIATTR_MIN_STACK_SIZE
	.align		4
.L_9:
        /*003c*/ 	.byte	0x04, 0x12
        /*003e*/ 	.short	(.L_11 - .L_10)
	.align		4
.L_10:
        /*0040*/ 	.word	index@(_Z3dotiPKfS0_Pf)
        /*0044*/ 	.word	0x00000000
.L_11:


//--------------------- .nv.compat                --------------------------
	.section	.nv.compat,"",@"SHT_CUDA_COMPAT_INFO"
	.align	4
        /*0000*/ 	.byte	0x02, 0x09, 0x00, 0x00, 0x02, 0x02, 0x01, 0x00, 0x02, 0x05, 0x05, 0x00, 0x03, 0x07, 0x01, 0x01
        /*0010*/ 	.byte	0x02, 0x03, 0x00, 0x00, 0x02, 0x06, 0x01, 0x00, 0x04, 0x0b, 0x08, 0x00, 0x09, 0x00, 0x00, 0x00
        /*0020*/ 	.byte	0x00, 0x00, 0x00, 0x00


//--------------------- .nv.info._Z4dot2iPKfS0_Pf --------------------------
	.section	.nv.info._Z4dot2iPKfS0_Pf,"",@"SHT_CUDA_INFO"
	.sectionflags	@""
	.align	4


	//----- nvinfo : EIATTR_CUDA_API_VERSION
	.align		4
        /*0000*/ 	.byte	0x04, 0x37
        /*0002*/ 	.short	(.L_13 - .L_12)
.L_12:
        /*0004*/ 	.word	0x00000082


	//----- nvinfo : EIATTR_KPARAM_INFO
	.align		4
.L_13:
        /*0008*/ 	.byte	0x04, 0x17
        /*000a*/ 	.short	(.L_15 - .L_14)
.L_14:
        /*000c*/ 	.word	0x00000000
        /*0010*/ 	.short	0x0003
        /*0012*/ 	.short	0x0018
        /*0014*/ 	.byte	0x00, 0xf5, 0x21, 0x00


	//----- nvinfo : EIATTR_KPARAM_INFO
	.align		4
.L_15:
        /*0018*/ 	.byte	0x04, 0x17
        /*001a*/ 	.short	(.L_17 - .L_16)
.L_16:
        /*001c*/ 	.word	0x00000000
        /*0020*/ 	.short	0x0002
        /*0022*/ 	.short	0x0010
        /*0024*/ 	.byte	0x00, 0xf5, 0x21, 0x00


	//----- nvinfo : EIATTR_KPARAM_INFO
	.align		4
.L_17:
        /*0028*/ 	.byte	0x04, 0x17
        /*002a*/ 	.short	(.L_19 - .L_18)
.L_18:
        /*002c*/ 	.word	0x00000000
        /*0030*/ 	.short	0x0001
        /*0032*/ 	.short	0x0008
        /*0034*/ 	.byte	0x00, 0xf5, 0x21, 0x00


	//----- nvinfo : EIATTR_KPARAM_INFO
	.align		4
.L_19:
        /*0038*/ 	.byte	0x04, 0x17
        /*003a*/ 	.short	(.L_21 - .L_20)
.L_20:
        /*003c*/ 	.word	0x00000000
        /*0040*/ 	.short	0x0000
        /*0042*/ 	.short	0x0000
        /*0044*/ 	.byte	0x00, 0xf0, 0x11, 0x00


	//----- nvinfo : EIATTR_SPARSE_MMA_MASK
	.align		4
.L_21:
        /*0048*/ 	.byte	0x03, 0x50
        /*004a*/ 	.short	0x0000


	//----- nvinfo : EIATTR_MAXREG_COUNT
	.align		4
        /*004c*/ 	.byte	0x03, 0x1b
        /*004e*/ 	.short	0x00ff


	//----- nvinfo : EIATTR_NUM_BARRIERS
	.align		4
        /*0050*/ 	.byte	0x02, 0x4c
        /*0052*/ 	.byte	0x01
	.zero		1


	//----- nvinfo : EIATTR_MERCURY_ISA_VERSION
	.align		4
        /*0054*/ 	.byte	0x03, 0x5f
        /*0056*/ 	.short	0x0101


	//----- nvinfo : EIATTR_VRC_CTA_INIT_COUNT
	.align		4
        /*0058*/ 	.byte	0x02, 0x4a
	.zero		1
	.zero		1


	//----- nvinfo : EIATTR_EXIT_INSTR_OFFSETS
	.align		4
        /*005c*/ 	.byte	0x04, 0x1c
        /*005e*/ 	.short	(.L_23 - .L_22)


	//   ....[0]....
.L_22:
        /*0060*/ 	.word	0x00000d80


	//   ....[1]....
        /*0064*/ 	.word	0x00000dd0


	//----- nvinfo : EIATTR_CRS_STACK_SIZE
	.align		4
.L_23:
        /*0068*/ 	.byte	0x04, 0x1e
        /*006a*/ 	.short	(.L_25 - .L_24)
.L_24:
        /*006c*/ 	.word	0x00000000


	//----- nvinfo : EIATTR_CBANK_PARAM_SIZE
	.align		4
.L_25:
        /*0070*/ 	.byte	0x03, 0x19
        /*0072*/ 	.short	0x0020


	//----- nvinfo : EIATTR_PARAM_CBANK
	.align		4
        /*0074*/ 	.byte	0x04, 0x0a
        /*0076*/ 	.short	(.L_27 - .L_26)
	.align		4
.L_26:
        /*0078*/ 	.word	index@(.nv.constant0._Z4dot2iPKfS0_Pf)
        /*007c*/ 	.short	0x0380
        /*007e*/ 	.short	0x0020


	//----- nvinfo : EIATTR_SW_WAR
	.align		4
.L_27:
        /*0080*/ 	.byte	0x04, 0x36
        /*0082*/ 	.short	(.L_29 - .L_28)
.L_28:
        /*0084*/ 	.word	0x00000008
.L_29:


//--------------------- .nv.info._Z3dotiPKfS0_Pf  --------------------------
	.section	.nv.info._Z3dotiPKfS0_Pf,"",@"SHT_CUDA_INFO"
	.sectionflags	@""
	.align	4


	//----- nvinfo : EIATTR_CUDA_API_VERSION
	.align		4
        /*0000*/ 	.byte	0x04, 0x37
        /*0002*/ 	.short	(.L_31 - .L_30)
.L_30:
        /*0004*/ 	.word	0x00000082


	//----- nvinfo : EIATTR_KPARAM_INFO
	.align		4
.L_31:
        /*0008*/ 	.byte	0x04, 0x17
        /*000a*/ 	.short	(.L_33 - .L_32)
.L_32:
        /*000c*/ 	.word	0x00000000
        /*0010*/ 	.short	0x0003
        /*0012*/ 	.short	0x0018
        /*0014*/ 	.byte	0x00, 0xf5, 0x21, 0x00


	//----- nvinfo : EIATTR_KPARAM_INFO
	.align		4
.L_33:
        /*0018*/ 	.byte	0x04, 0x17
        /*001a*/ 	.short	(.L_35 - .L_34)
.L_34:
        /*001c*/ 	.word	0x00000000
        /*0020*/ 	.short	0x0002
        /*0022*/ 	.short	0x0010
        /*0024*/ 	.byte	0x00, 0xf5, 0x21, 0x00


	//----- nvinfo : EIATTR_KPARAM_INFO
	.align		4
.L_35:
        /*0028*/ 	.byte	0x04, 0x17
        /*002a*/ 	.short	(.L_37 - .L_36)
.L_36:
        /*002c*/ 	.word	0x00000000
        /*0030*/ 	.short	0x0001
        /*0032*/ 	.short	0x0008
        /*0034*/ 	.byte	0x00, 0xf5, 0x21, 0x00


	//----- nvinfo : EIATTR_KPARAM_INFO
	.align		4
.L_37:
        /*0038*/ 	.byte	0x04, 0x17
        /*003a*/ 	.short	(.L_39 - .L_38)
.L_38:
        /*003c*/ 	.word	0x00000000
        /*0040*/ 	.short	0x0000
        /*0042*/ 	.short	0x0000
        /*0044*/ 	.byte	0x00, 0xf0, 0x11, 0x00


	//----- nvinfo : EIATTR_SPARSE_MMA_MASK
	.align		4
.L_39:
        /*0048*/ 	.byte	0x03, 0x50
        /*004a*/ 	.short	0x0000


	//----- nvinfo : EIATTR_MAXREG_COUNT
	.align		4
        /*004c*/ 	.byte	0x03, 0x1b
        /*004e*/ 	.short	0x00ff


	//----- nvinfo : EIATTR_NUM_BARRIERS
	.align		4
        /*0050*/ 	.byte	0x02, 0x4c
        /*0052*/ 	.byte	0x01
	.zero		1


	//----- nvinfo : EIATTR_MERCURY_ISA_VERSION
	.align		4
        /*0054*/ 	.byte	0x03, 0x5f
        /*0056*/ 	.short	0x0101


	//----- nvinfo : EIATTR_VRC_CTA_INIT_COUNT
	.align		4
        /*0058*/ 	.byte	0x02, 0x4a
	.zero		1
	.zero		1


	//----- nvinfo : EIATTR_EXIT_INSTR_OFFSETS
	.align		4
        /*005c*/ 	.byte	0x04, 0x1c
        /*005e*/ 	.short	(.L_41 - .L_40)


	//   ....[0]....
.L_40:
        /*0060*/ 	.word	0x00000a90


	//   ....[1]....
        /*0064*/ 	.word	0x00000da0


	//----- nvinfo : EIATTR_CRS_STACK_SIZE
	.align		4
.L_41:
        /*0068*/ 	.byte	0x04, 0x1e
        /*006a*/ 	.short	(.L_43 - .L_42)
.L_42:
        /*006c*/ 	.word	0x00000000


	//----- nvinfo : EIATTR_CBANK_PARAM_SIZE
	.align		4
.L_43:
        /*0070*/ 	.byte	0x03, 0x19
        /*0072*/ 	.short	0x0020


	//----- nvinfo : EIATTR_PARAM_CBANK
	.align		4
        /*0074*/ 	.byte	0x04, 0x0a
        /*0076*/ 	.short	(.L_45 - .L_44)
	.align		4
.L_44:
        /*0078*/ 	.word	index@(.nv.constant0._Z3dotiPKfS0_Pf)
        /*007c*/ 	.short	0x0380
        /*007e*/ 	.short	0x0020


	//----- nvinfo : EIATTR_SW_WAR
	.align		4
.L_45:
        /*0080*/ 	.byte	0x04, 0x36
        /*0082*/ 	.short	(.L_47 - .L_46)
.L_46:
        /*0084*/ 	.word	0x00000008
.L_47:


//--------------------- .nv.callgraph             --------------------------
	.section	.nv.callgraph,"",@"SHT_CUDA_CALLGRAPH"
	.align	4
	.sectionentsize	8
	.align		4
        /*0000*/ 	.word	0x00000000
	.align		4
        /*0004*/ 	.word	0xffffffff
	.align		4
        /*0008*/ 	.word	0x00000000
	.align		4
        /*000c*/ 	.word	0xfffffffe
	.align		4
        /*0010*/ 	.word	0x00000000
	.align		4
        /*0014*/ 	.word	0xfffffffd
	.align		4
        /*0018*/ 	.word	0x00000000
	.align		4
        /*001c*/ 	.word	0xfffffffc


//--------------------- .text._Z4dot2iPKfS0_Pf    --------------------------
	.section	.text._Z4dot2iPKfS0_Pf,"ax",@progbits
	.align	128
        .global         _Z4dot2iPKfS0_Pf
        .type           _Z4dot2iPKfS0_Pf,@function
        .size           _Z4dot2iPKfS0_Pf,(.L_x_27 - _Z4dot2iPKfS0_Pf)
        .other          _Z4dot2iPKfS0_Pf,@"STO_CUDA_ENTRY STV_DEFAULT"
_Z4dot2iPKfS0_Pf:
.text._Z4dot2iPKfS0_Pf:
[----:B------:R-:W-:Y:S01]  /*0000*/  LDC R1, c[0x0][0x37c] ;  /* 0x0000df00ff017b82 */ /* 0x000fe20000000800 */
[----:B------:R-:W0:Y:S07]  /*0010*/  S2R R0, SR_TID.X ;  /* 0x0000000000007919 */ /* 0x000e2e0000002100 */
[----:B------:R-:W1:Y:S01]  /*0020*/  S2UR UR5, SR_CgaCtaId ;  /* 0x00000000000579c3 */ /* 0x000e620000008800 */
[----:B------:R-:W2:Y:S01]  /*0030*/  LDCU UR6, c[0x0][0x360] ;  /* 0x00006c00ff0677ac */ /* 0x000ea20008000800 */
[----:B------:R-:W-:Y:S01]  /*0040*/  BSSY.RECONVERGENT B0, `(.L_x_0) ;  /* 0x00000a2000007945 */ /* 0x000fe20003800200 */
[----:B------:R-:W2:Y:S01]  /*0050*/  S2R R10, SR_CTAID.X ;  /* 0x00000000000a7919 */ /* 0x000ea20000002500 */
[----:B------:R-:W-:-:S04]  /*0060*/  UMOV UR4, 0x400 ;  /* 0x0000040000047882 */ /* 0x000fc80000000000 */
[----:B------:R-:W3:Y:S01]  /*0070*/  LDC R4, c[0x0][0x380] ;  /* 0x0000e000ff047b82 */ /* 0x000ee20000000800 */
[----:B-1----:R-:W-:-:S06]  /*0080*/  ULEA UR4, UR5, UR4, 0x18 ;  /* 0x0000000405047291 */ /* 0x002fcc000f8ec0ff */
[----:B0-----:R-:W-:Y:S01]  /*0090*/  LEA R11, R0, UR4, 0x2 ;  /* 0x00000004000b7c11 */ /* 0x001fe2000f8e10ff */
[----:B--2---:R-:W-:-:S04]  /*00a0*/  IMAD R3, R10, UR6, RZ ;  /* 0x000000060a037c24 */ /* 0x004fc8000f8e02ff */
[----:B------:R0:W-:Y:S01]  /*00b0*/  STS [R11], RZ ;  /* 0x000000ff0b007388 */ /* 0x0001e20000000800 */
[----:B------:R-:W1:Y:S01]  /*00c0*/  LDCU.64 UR6, c[0x0][0x358] ;  /* 0x00006b00ff0677ac */ /* 0x000e620008000a00 */
[----:B------:R-:W-:-:S04]  /*00d0*/  IADD3 R13, PT, PT, R3, R0, RZ ;  /* 0x00000000030d7210 */ /* 0x000fc80007ffe0ff */
[----:B---3--:R-:W-:-:S13]  /*00e0*/  ISETP.GE.AND P0, PT, R13, R4, PT ;  /* 0x000000040d00720c */ /* 0x008fda0003f06270 */
[----:B01----:R-:W-:Y:S05]  /*00f0*/  @P0 BRA `(.L_x_1) ;  /* 0x0000000800580947 */ /* 0x003fea0003800000 */
[----:B------:R-:W-:Y:S01]  /*0100*/  LOP3.LUT R2, RZ, R3, RZ, 0x33, !PT ;  /* 0x00000003ff027212 */ /* 0x000fe200078e33ff */
[----:B------:R-:W-:Y:S01]  /*0110*/  BSSY.RECONVERGENT B1, `(.L_x_2) ;  /* 0x0000048000017945 */ /* 0x000fe20003800200 */
[----:B------:R-:W-:Y:S01]  /*0120*/  VIADDMNMX R3, R13, 0x10000, R4, !PT ;  /* 0x000100000d037846 */ /* 0x000fe20007800104 */
[----:B------:R-:W-:-:S03]  /*0130*/  HFMA2 R16, -RZ, RZ, 0, 0 ;  /* 0x00000000ff107431 */ /* 0x000fc600000001ff */
[----:B------:R-:W-:-:S04]  /*0140*/  IADD3 R2, PT, PT, -R0, R3, R2 ;  /* 0x0000000300027210 */ /* 0x000fc80007ffe102 */
[C---:B------:R-:W-:Y:S02]  /*0150*/  ISETP.GE.U32.AND P1, PT, R2.reuse, 0xf0000, PT ;  /* 0x000f00000200780c */ /* 0x040fe40003f26070 */
[----:B------:R-:W-:-:S04]  /*0160*/  LEA.HI R12, R2, 0x1, RZ, 0x10 ;  /* 0x00000001020c7811 */ /* 0x000fc800078f80ff */
[----:B------:R-:W-:-:S04]  /*0170*/  LOP3.LUT R22, R12, 0xf, RZ, 0xc0, !PT ;  /* 0x0000000f0c167812 */ /* 0x000fc800078ec0ff */
[----:B------:R-:W-:-:S03]  /*0180*/  ISETP.NE.AND P0, PT, R22, RZ, PT ;  /* 0x000000ff1600720c */ /* 0x000fc60003f05270 */
[----:B------:R-:W-:Y:S10]  /*0190*/  @!P1 BRA `(.L_x_3) ;  /* 0x0000000000fc9947 */ /* 0x000ff40003800000 */
[----:B------:R-:W0:Y:S01]  /*01a0*/  LDC.64 R2, c[0x0][0x390] ;  /* 0x0000e400ff027b82 */ /* 0x000e220000000a00 */
[----:B------:R-:W-:Y:S02]  /*01b0*/  LOP3.LUT R14, R12, 0x1fff0, RZ, 0xc0, !PT ;  /* 0x0001fff00c0e7812 */ /* 0x000fe400078ec0ff */
[----:B------:R-:W-:Y:S02]  /*01c0*/  MOV R16, RZ ;  /* 0x000000ff00107202 */ /* 0x000fe40000000f00 */
[----:B------:R-:W-:-:S03]  /*01d0*/  IADD3 R14, PT, PT, -R14, RZ, RZ ;  /* 0x000000ff0e0e7210 */ /* 0x000fc60007ffe1ff */
[----:B------:R-:W1:Y:S01]  /*01e0*/  LDC.64 R4, c[0x0][0x388] ;  /* 0x0000e200ff047b82 */ /* 0x000e620000000a00 */
[----:B0-----:R-:W-:-:S04]  /*01f0*/  IADD3 R2, P1, PT, R2, 0x200000, RZ ;  /* 0x0020000002027810 */ /* 0x001fc80007f3e0ff */
[----:B------:R-:W-:Y:S02]  /*0200*/  IADD3.X R3, PT, PT, RZ, R3, RZ, P1, !PT ;  /* 0x00000003ff037210 */ /* 0x000fe40000ffe4ff */
[----:B-1----:R-:W-:-:S04]  /*0210*/  IADD3 R4, P2, PT, R4, 0x200000, RZ ;  /* 0x0020000004047810 */ /* 0x002fc80007f5e0ff */
[----:B------:R-:W-:-:S09]  /*0220*/  IADD3.X R5, PT, PT, RZ, R5, RZ, P2, !PT ;  /* 0x00000005ff057210 */ /* 0x000fd200017fe4ff */
.L_x_4:
[----:B------:R-:W-:-:S04]  /*0230*/  IMAD.WIDE R8, R13, 0x4, R2 ;  /* 0x000000040d087825 */ /* 0x000fc800078e0202 */
[----:B------:R-:W-:Y:S01]  /*0240*/  IMAD.WIDE R6, R13, 0x4, R4 ;  /* 0x000000040d067825 */ /* 0x000fe200078e0204 */
[----:B------:R-:W2:Y:S04]  /*0250*/  LDG.E R15, desc[UR6][R8.64+-0x200000] ;  /* 0xe0000006080f7981 */ /* 0x000ea8000c1e1900 */
[----:B------:R-:W2:Y:S04]  /*0260*/  LDG.E R23, desc[UR6][R6.64+-0x200000] ;  /* 0xe000000606177981 */ /* 0x000ea8000c1e1900 */
[----:B------:R-:W3:Y:S04]  /*0270*/  LDG.E R26, desc[UR6][R8.64+-0x1c0000] ;  /* 0xe4000006081a7981 */ /* 0x000ee8000c1e1900 */
[----:B------:R-:W3:Y:S04]  /*0280*/  LDG.E R25, desc[UR6][R6.64+-0x1c0000] ;  /* 0xe400000606197981 */ /* 0x000ee8000c1e1900 */
[----:B------:R-:W4:Y:S04]  /*0290*/  LDG.E R24, desc[UR6][R8.64+-0x180000] ;  /* 0xe800000608187981 */ /* 0x000f28000c1e1900 */
[----:B------:R-:W4:Y:S04]  /*02a0*/  LDG.E R21, desc[UR6][R6.64+-0x180000] ;  /* 0xe800000606157981 */ /* 0x000f28000c1e1900 */
[----:B------:R-:W5:Y:S04]  /*02b0*/  LDG.E R19, desc[UR6][R8.64+-0x140000] ;  /* 0xec00000608137981 */ /* 0x000f68000c1e1900 */
[----:B------:R-:W5:Y:S04]  /*02c0*/  LDG.E R20, desc[UR6][R6.64+-0x140000] ;  /* 0xec00000606147981 */ /* 0x000f68000c1e1900 */
[----:B------:R-:W5:Y:S04]  /*02d0*/  LDG.E R17, desc[UR6][R8.64+-0x100000] ;  /* 0xf000000608117981 */ /* 0x000f68000c1e1900 */
[----:B------:R-:W5:Y:S01]  /*02e0*/  LDG.E R18, desc[UR6][R6.64+-0x100000] ;  /* 0xf000000606127981 */ /* 0x000f62000c1e1900 */
[----:B--2---:R-:W-:-:S03]  /*02f0*/  FFMA R15, R15, R23, R16 ;  /* 0x000000170f0f7223 */ /* 0x004fc60000000010 */
[----:B------:R-:W2:Y:S04]  /*0300*/  LDG.E R16, desc[UR6][R6.64+-0xc0000] ;  /* 0xf400000606107981 */ /* 0x000ea8000c1e1900 */
[----:B------:R-:W2:Y:S01]  /*0310*/  LDG.E R23, desc[UR6][R8.64] ;  /* 0x0000000608177981 */ /* 0x000ea2000c1e1900 */
[----:B---3--:R-:W-:-:S03]  /*0320*/  FFMA R25, R26, R25, R15 ;  /* 0x000000191a197223 */ /* 0x008fc6000000000f */
[----:B------:R-:W2:Y:S01]  /*0330*/  LDG.E R15, desc[UR6][R8.64+-0xc0000] ;  /* 0xf4000006080f7981 */ /* 0x000ea2000c1e1900 */
[----:B----4-:R-:W-:-:S03]  /*0340*/  FFMA R26, R24, R21, R25 ;  /* 0x00000015181a7223 */ /* 0x010fc60000000019 */
[----:B------:R-:W3:Y:S04]  /*0350*/  LDG.E R21, desc[UR6][R8.64+-0x80000] ;  /* 0xf800000608157981 */ /* 0x000ee8000c1e1900 */
[----:B------:R-:W3:Y:S01]  /*0360*/  LDG.E R24, desc[UR6][R6.64+-0x80000] ;  /* 0xf800000606187981 */ /* 0x000ee2000c1e1900 */
[----:B-----5:R-:W-:-:S03]  /*0370*/  FFMA R26, R19, R20, R26 ;  /* 0x00000014131a7223 */ /* 0x020fc6000000001a */
[----:B------:R-:W4:Y:S04]  /*0380*/  LDG.E R19, desc[UR6][R8.64+-0x40000] ;  /* 0xfc00000608137981 */ /* 0x000f28000c1e1900 */
[----:B------:R-:W4:Y:S01]  /*0390*/  LDG.E R20, desc[UR6][R6.64+-0x40000] ;  /* 0xfc00000606147981 */ /* 0x000f22000c1e1900 */
[----:B------:R-:W-:-:S03]  /*03a0*/  FFMA R28, R17, R18, R26 ;  /* 0x00000012111c7223 */ /* 0x000fc6000000001a */
        /* <DEDUP_REMOVED lines=8> */
[----:B------:R-:W2:Y:S04]  /*0430*/  LDG.E R16, desc[UR6][R8.64+0x80000] ;  /* 0x0800000608107981 */ /* 0x000ea8000c1e1900 */
[----:B------:R-:W3:Y:S01]  /*0440*/  LDG.E R21, desc[UR6][R8.64+0x100000] ;  /* 0x1000000608157981 */ /* 0x000ee2000c1e1900 */
[----:B----4-:R-:W-:-:S03]  /*0450*/  FFMA R24, R19, R20, R24 ;  /* 0x0000001413187223 */ /* 0x010fc60000000018 */
[----:B------:R-:W4:Y:S01]  /*0460*/  LDG.E R19, desc[UR6][R8.64+0xc0000] ;  /* 0x0c00000608137981 */ /* 0x000f22000c1e1900 */
[----:B-----5:R-:W-:-:S03]  /*0470*/  FFMA R26, R23, R26, R24 ;  /* 0x0000001a171a7223 */ /* 0x020fc60000000018 */
[----:B------:R-:W4:Y:S04]  /*0480*/  LDG.E R20, desc[UR6][R6.64+0xc0000] ;  /* 0x0c00000606147981 */ /* 0x000f28000c1e1900 */
[----:B------:R-:W3:Y:S01]  /*0490*/  LDG.E R24, desc[UR6][R6.64+0x100000] ;  /* 0x1000000606187981 */ /* 0x000ee2000c1e1900 */
[----:B------:R-:W-:-:S03]  /*04a0*/  FFMA R27, R17, R18, R26 ;  /* 0x00000012111b7223 */ /* 0x000fc6000000001a */
[----:B------:R-:W5:Y:S04]  /*04b0*/  LDG.E R23, desc[UR6][R8.64+0x140000] ;  /* 0x1400000608177981 */ /* 0x000f68000c1e1900 */
[----:B------:R-:W5:Y:S04]  /*04c0*/  LDG.E R26, desc[UR6][R6.64+0x140000] ;  /* 0x14000006061a7981 */ /* 0x000f68000c1e1900 */
[----:B------:R-:W5:Y:S04]  /*04d0*/  LDG.E R17, desc[UR6][R8.64+0x180000] ;  /* 0x1800000608117981 */ /* 0x000f68000c1e1900 */
[----:B------:R-:W5:Y:S01]  /*04e0*/  LDG.E R18, desc[UR6][R6.64+0x180000] ;  /* 0x1800000606127981 */ /* 0x000f62000c1e1900 */
[----:B------:R-:W-:-:S04]  /*04f0*/  IADD3 R14, PT, PT, R14, 0x10, RZ ;  /* 0x000000100e0e7810 */ /* 0x000fc80007ffe0ff */
[----:B------:R-:W-:Y:S02]  /*0500*/  ISETP.NE.AND P1, PT, R14, RZ, PT ;  /* 0x000000ff0e00720c */ /* 0x000fe40003f25270 */
[----:B------:R-:W-:Y:S01]  /*0510*/  IADD3 R13, PT, PT, R13, 0x100000, RZ ;  /* 0x001000000d0d7810 */ /* 0x000fe20007ffe0ff */
[----:B--2---:R-:W-:-:S04]  /*0520*/  FFMA R16, R16, R15, R27 ;  /* 0x0000000f10107223 */ /* 0x004fc8000000001b */
[----:B----4-:R-:W-:-:S04]  /*0530*/  FFMA R16, R19, R20, R16 ;  /* 0x0000001413107223 */ /* 0x010fc80000000010 */
[----:B---3--:R-:W-:-:S04]  /*0540*/  FFMA R16, R21, R24, R16 ;  /* 0x0000001815107223 */ /* 0x008fc80000000010 */
[----:B-----5:R-:W-:-:S04]  /*0550*/  FFMA R16, R23, R26, R16 ;  /* 0x0000001a17107223 */ /* 0x020fc80000000010 */
[----:B------:R-:W-:-:S04]  /*0560*/  FFMA R16, R17, R18, R16 ;  /* 0x0000001211107223 */ /* 0x000fc80000000010 */
[----:B------:R-:W-:Y:S01]  /*0570*/  FFMA R16, R25, R28, R16 ;  /* 0x0000001c19107223 */ /* 0x000fe20000000010 */
[----:B------:R-:W-:Y:S06]  /*0580*/  @P1 BRA `(.L_x_4) ;  /* 0xfffffffc00281947 */ /* 0x000fec000383ffff */
.L_x_3:
[----:B------:R-:W-:Y:S05]  /*0590*/  BSYNC.RECONVERGENT B1 ;  /* 0x0000000000017941 */ /* 0x000fea0003800200 */
.L_x_2:
[----:B------:R-:W-:Y:S04]  /*05a0*/  BSSY.RECONVERGENT B1, `(.L_x_5) ;  /* 0x000004a000017945 */ /* 0x000fe80003800200 */
[----:B------:R-:W-:Y:S05]  /*05b0*/  @!P0 BRA `(.L_x_6) ;  /* 0x0000000400208947 */ /* 0x000fea0003800000 */
[----:B------:R-:W-:Y:S01]  /*05c0*/  ISETP.GE.U32.AND P0, PT, R22, 0x8, PT ;  /* 0x000000081600780c */ /* 0x000fe20003f06070 */
[----:B------:R-:W-:Y:S01]  /*05d0*/  BSSY.RECONVERGENT B2, `(.L_x_7) ;  /* 0x0000021000027945 */ /* 0x000fe20003800200 */
[----:B------:R-:W-:-:S04]  /*05e0*/  LOP3.LUT R23, R12, 0x7, RZ, 0xc0, !PT ;  /* 0x000000070c177812 */ /* 0x000fc800078ec0ff */
[----:B------:R-:W-:-:S07]  /*05f0*/  ISETP.NE.AND P1, PT, R23, RZ, PT ;  /* 0x000000ff1700720c */ /* 0x000fce0003f25270 */
[----:B------:R-:W-:Y:S06]  /*0600*/  @!P0 BRA `(.L_x_8) ;  /* 0x0000000000748947 */ /* 0x000fec0003800000 */
[----:B------:R-:W0:Y:S08]  /*0610*/  LDC.64 R4, c[0x0][0x390] ;  /* 0x0000e400ff047b82 */ /* 0x000e300000000a00 */
[----:B------:R-:W1:Y:S01]  /*0620*/  LDC.64 R2, c[0x0][0x388] ;  /* 0x0000e200ff027b82 */ /* 0x000e620000000a00 */
[----:B0-----:R-:W-:-:S05]  /*0630*/  IMAD.WIDE R4, R13, 0x4, R4 ;  /* 0x000000040d047825 */ /* 0x001fca00078e0204 */
[----:B------:R-:W2:Y:S01]  /*0640*/  LDG.E R21, desc[UR6][R4.64] ;  /* 0x0000000604157981 */ /* 0x000ea2000c1e1900 */
[----:B-1----:R-:W-:-:S03]  /*0650*/  IMAD.WIDE R2, R13, 0x4, R2 ;  /* 0x000000040d027825 */ /* 0x002fc600078e0202 */
[----:B------:R-:W3:Y:S04]  /*0660*/  LDG.E R24, desc[UR6][R4.64+0x40000] ;  /* 0x0400000604187981 */ /* 0x000ee8000c1e1900 */
[----:B------:R-:W2:Y:S04]  /*0670*/  LDG.E R22, desc[UR6][R2.64] ;  /* 0x0000000602167981 */ /* 0x000ea8000c1e1900 */
[----:B------:R-:W3:Y:S04]  /*0680*/  LDG.E R25, desc[UR6][R2.64+0x40000] ;  /* 0x0400000602197981 */ /* 0x000ee8000c1e1900 */
[----:B------:R-:W4:Y:S04]  /*0690*/  LDG.E R26, desc[UR6][R4.64+0x80000] ;  /* 0x08000006041a7981 */ /* 0x000f28000c1e1900 */
[----:B------:R-:W4:Y:S04]  /*06a0*/  LDG.E R27, desc[UR6][R2.64+0x80000] ;  /* 0x08000006021b7981 */ /* 0x000f28000c1e1900 */
[----:B------:R-:W5:Y:S04]  /*06b0*/  LDG.E R17, desc[UR6][R4.64+0xc0000] ;  /* 0x0c00000604117981 */ /* 0x000f68000c1e1900 */
        /* <DEDUP_REMOVED lines=8> */
[----:B------:R-:W5:Y:S01]  /*0740*/  LDG.E R20, desc[UR6][R2.64+0x1c0000] ;  /* 0x1c00000602147981 */ /* 0x000f62000c1e1900 */
[----:B------:R-:W-:Y:S01]  /*0750*/  IADD3 R13, PT, PT, R13, 0x80000, RZ ;  /* 0x000800000d0d7810 */ /* 0x000fe20007ffe0ff */
[----:B--2---:R-:W-:-:S04]  /*0760*/  FFMA R21, R21, R22, R16 ;  /* 0x0000001615157223 */ /* 0x004fc80000000010 */
[----:B---3--:R-:W-:-:S04]  /*0770*/  FFMA R21, R24, R25, R21 ;  /* 0x0000001918157223 */ /* 0x008fc80000000015 */
[----:B----4-:R-:W-:-:S04]  /*0780*/  FFMA R26, R26, R27, R21 ;  /* 0x0000001b1a1a7223 */ /* 0x010fc80000000015 */
[----:B-----5:R-:W-:-:S04]  /*0790*/  FFMA R17, R17, R18, R26 ;  /* 0x0000001211117223 */ /* 0x020fc8000000001a */
[----:B------:R-:W-:-:S04]  /*07a0*/  FFMA R15, R14, R15, R17 ;  /* 0x0000000f0e0f7223 */ /* 0x000fc80000000011 */
[----:B------:R-:W-:-:S04]  /*07b0*/  FFMA R9, R8, R9, R15 ;  /* 0x0000000908097223 */ /* 0x000fc8000000000f */
[----:B------:R-:W-:-:S04]  /*07c0*/  FFMA R6, R6, R7, R9 ;  /* 0x0000000706067223 */ /* 0x000fc80000000009 */
[----:B------:R-:W-:-:S07]  /*07d0*/  FFMA R16, R19, R20, R6 ;  /* 0x0000001413107223 */ /* 0x000fce0000000006 */
.L_x_8:
[----:B------:R-:W-:Y:S05]  /*07e0*/  BSYNC.RECONVERGENT B2 ;  /* 0x0000000000027941 */ /* 0x000fea0003800200 */
.L_x_7:
        /* <DEDUP_REMOVED lines=17> */
[----:B------:R-:W5:Y:S01]  /*0900*/  LDG.E R18, desc[UR6][R4.64+0xc0000] ;  /* 0x0c00000604127981 */ /* 0x000f62000c1e1900 */
[----:B------:R-:W-:Y:S01]  /*0910*/  IADD3 R13, PT, PT, R13, 0x40000, RZ ;  /* 0x000400000d0d7810 */ /* 0x000fe20007ffe0ff */
[----:B--2---:R-:W-:-:S04]  /*0920*/  FFMA R6, R7, R6, R16 ;  /* 0x0000000607067223 */ /* 0x004fc80000000010 */
[----:B---3--:R-:W-:-:S04]  /*0930*/  FFMA R6, R9, R8, R6 ;  /* 0x0000000809067223 */ /* 0x008fc80000000006 */
[----:B----4-:R-:W-:-:S04]  /*0940*/  FFMA R6, R15, R14, R6 ;  /* 0x0000000e0f067223 */ /* 0x010fc80000000006 */
[----:B-----5:R-:W-:-:S07]  /*0950*/  FFMA R16, R17, R18, R6 ;  /* 0x0000001211107223 */ /* 0x020fce0000000006 */
.L_x_10:
[----:B------:R-:W-:Y:S05]  /*0960*/  BSYNC.RECONVERGENT B2 ;  /* 0x0000000000027941 */ /* 0x000fea0003800200 */
.L_x_9:
[----:B------:R-:W-:Y:S05]  /*0970*/  @!P1 BRA `(.L_x_6) ;  /* 0x0000000000309947 */ /* 0x000fea0003800000 */
[----:B------:R-:W0:Y:S01]  /*0980*/  LDC.64 R6, c[0x0][0x388] ;  /* 0x0000e200ff067b82 */ /* 0x000e220000000a00 */
[----:B------:R-:W-:-:S07]  /*0990*/  IADD3 R12, PT, PT, -R12, RZ, RZ ;  /* 0x000000ff0c0c7210 */ /* 0x000fce0007ffe1ff */
[----:B------:R-:W1:Y:S02]  /*09a0*/  LDC.64 R8, c[0x0][0x390] ;  /* 0x0000e400ff087b82 */ /* 0x000e640000000a00 */
.L_x_11:
[----:B0-----:R-:W-:-:S04]  /*09b0*/  IMAD.WIDE R2, R13, 0x4, R6 ;  /* 0x000000040d027825 */ /* 0x001fc800078e0206 */
[C---:B-1----:R-:W-:Y:S02]  /*09c0*/  IMAD.WIDE R4, R13.reuse, 0x4, R8 ;  /* 0x000000040d047825 */ /* 0x042fe400078e0208 */
[----:B------:R-:W2:Y:S04]  /*09d0*/  LDG.E R2, desc[UR6][R2.64] ;  /* 0x0000000602027981 */ /* 0x000ea8000c1e1900 */
[----:B------:R-:W2:Y:S01]  /*09e0*/  LDG.E R5, desc[UR6][R4.64] ;  /* 0x0000000604057981 */ /* 0x000ea2000c1e1900 */
[----:B------:R-:W-:Y:S02]  /*09f0*/  IADD3 R12, PT, PT, R12, 0x1, RZ ;  /* 0x000000010c0c7810 */ /* 0x000fe40007ffe0ff */
[----:B------:R-:W-:Y:S02]  /*0a00*/  IADD3 R13, PT, PT, R13, 0x10000, RZ ;  /* 0x000100000d0d7810 */ /* 0x000fe40007ffe0ff */
[----:B------:R-:W-:Y:S01]  /*0a10*/  ISETP.NE.AND P0, PT, R12, RZ, PT ;  /* 0x000000ff0c00720c */ /* 0x000fe20003f05270 */
[----:B--2---:R-:W-:-:S12]  /*0a20*/  FFMA R16, R5, R2, R16 ;  /* 0x0000000205107223 */ /* 0x004fd80000000010 */
[----:B------:R-:W-:Y:S05]  /*0a30*/  @P0 BRA `(.L_x_11) ;  /* 0xfffffffc00dc0947 */ /* 0x000fea000383ffff */
.L_x_6:
[----:B------:R-:W-:Y:S05]  /*0a40*/  BSYNC.RECONVERGENT B1 ;  /* 0x0000000000017941 */ /* 0x000fea0003800200 */
.L_x_5:
[----:B------:R0:W-:Y:S02]  /*0a50*/  STS [R11], R16 ;  /* 0x000000100b007388 */ /* 0x0001e40000000800 */
.L_x_1:
[----:B------:R-:W-:Y:S05]  /*0a60*/  BSYNC.RECONVERGENT B0 ;  /* 0x0000000000007941 */ /* 0x000fea0003800200 */
.L_x_0:
[----:B------:R-:W-:Y:S01]  /*0a70*/  BAR.SYNC.DEFER_BLOCKING 0x0 ;  /* 0x0000000000007b1d */ /* 0x000fe20000010000 */
[C---:B------:R-:W-:Y:S02]  /*0a80*/  ISETP.GT.U32.AND P0, PT, R0.reuse, 0x7f, PT ;  /* 0x0000007f0000780c */ /* 0x040fe40003f04070 */
[----:B------:R-:W-:-:S11]  /*0a90*/  ISETP.GT.U32.AND P1, PT, R0, 0x3f, PT ;  /* 0x0000003f0000780c */ /* 0x000fd60003f24070 */
[----:B------:R-:W-:Y:S04]  /*0aa0*/  @!P0 LDS R2, [R11+0x200] ;  /* 0x000200000b028984 */ /* 0x000fe80000000800 */
[----:B------:R-:W1:Y:S02]  /*0ab0*/  @!P0 LDS R3, [R11] ;  /* 0x000000000b038984 */ /* 0x000e640000000800 */
[----:B-1----:R-:W-:-:S05]  /*0ac0*/  @!P0 FADD R2, R2, R3 ;  /* 0x0000000302028221 */ /* 0x002fca0000000000 */
[----:B------:R-:W-:Y:S01]  /*0ad0*/  @!P0 STS [R11], R2 ;  /* 0x000000020b008388 */ /* 0x000fe20000000800 */
[----:B------:R-:W-:Y:S01]  /*0ae0*/  BAR.SYNC.DEFER_BLOCKING 0x0 ;  /* 0x0000000000007b1d */ /* 0x000fe20000010000 */
[----:B------:R-:W-:-:S05]  /*0af0*/  ISETP.GT.U32.AND P0, PT, R0, 0x1f, PT ;  /* 0x0000001f0000780c */ /* 0x000fca0003f04070 */
        /* <DEDUP_REMOVED lines=29> */
[----:B------:R-:W-:-:S05]  /*0cd0*/  ISETP.NE.AND P1, PT, R0, RZ, PT ;  /* 0x000000ff0000720c */ /* 0x000fca0003f25270 */
[----:B------:R-:W-:Y:S04]  /*0ce0*/  @!P0 LDS R2, [R11+0x8] ;  /* 0x000008000b028984 */ /* 0x000fe80000000800 */
[----:B------:R-:W1:Y:S02]  /*0cf0*/  @!P0 LDS R3, [R11] ;  /* 0x000000000b038984 */ /* 0x000e640000000800 */
[----:B-1----:R-:W-:-:S05]  /*0d00*/  @!P0 FADD R2, R2, R3 ;  /* 0x0000000302028221 */ /* 0x002fca0000000000 */
[----:B------:R-:W-:Y:S01]  /*0d10*/  @!P0 STS [R11], R2 ;  /* 0x000000020b008388 */ /* 0x000fe20000000800 */
[----:B------:R-:W-:Y:S06]  /*0d20*/  BAR.SYNC.DEFER_BLOCKING 0x0 ;  /* 0x0000000000007b1d */ /* 0x000fec0000010000 */
[----:B------:R-:W-:Y:S04]  /*0d30*/  @!P1 LDS R0, [UR4+0x4] ;  /* 0x00000404ff009984 */ /* 0x000fe80008000800 */
[----:B------:R-:W1:Y:S02]  /*0d40*/  @!P1 LDS R3, [R11] ;  /* 0x000000000b039984 */ /* 0x000e640000000800 */
[----:B-1----:R-:W-:-:S05]  /*0d50*/  @!P1 FADD R0, R0, R3 ;  /* 0x0000000300009221 */ /* 0x002fca0000000000 */
[----:B------:R1:W-:Y:S01]  /*0d60*/  @!P1 STS [R11], R0 ;  /* 0x000000000b009388 */ /* 0x0003e20000000800 */
[----:B------:R-:W-:Y:S06]  /*0d70*/  BAR.SYNC.DEFER_BLOCKING 0x0 ;  /* 0x0000000000007b1d */ /* 0x000fec0000010000 */
[----:B------:R-:W-:Y:S05]  /*0d80*/  @P1 EXIT ;  /* 0x000000000000194d */ /* 0x000fea0003800000 */
[----:B------:R-:W2:Y:S01]  /*0d90*/  LDS R5, [UR4] ;  /* 0x00000004ff057984 */ /* 0x000ea20008000800 */
[----:B------:R-:W0:Y:S02]  /*0da0*/  LDC.64 R2, c[0x0][0x398] ;  /* 0x0000e600ff027b82 */ /* 0x000e240000000a00 */
[----:B01----:R-:W-:-:S05]  /*0db0*/  IMAD.WIDE.U32 R10, R10, 0x4, R2 ;  /* 0x000000040a0a7825 */ /* 0x003fca00078e0002 */
[----:B--2---:R-:W-:Y:S01]  /*0dc0*/  STG.E desc[UR6][R10.64], R5 ;  /* 0x000000050a007986 */ /* 0x004fe2000c101906 */
[----:B------:R-:W-:Y:S05]  /*0dd0*/  EXIT ;  /* 0x000000000000794d */ /* 0x000fea0003800000 */
.L_x_12:
[----:B------:R-:W-:-:S00]  /*0de0*/  BRA `(.L_x_12) ;  /* 0xfffffffc00fc7947 */ /* 0x000fc0000383ffff */
[----:B------:R-:W-:-:S00]  /*0df0*/  NOP ;  /* 0x0000000000007918 */ /* 0x000fc00000000000 */
        /* <DEDUP_REMOVED lines=8> */
.L_x_27:


//--------------------- .text._Z3dotiPKfS0_Pf     --------------------------
	.section	.text._Z3dotiPKfS0_Pf,"ax",@progbits
	.align	128
        .global         _Z3dotiPKfS0_Pf
        .type           _Z3dotiPKfS0_Pf,@function
        .size           _Z3dotiPKfS0_Pf,(.L_x_28 - _Z3dotiPKfS0_Pf)
        .other          _Z3dotiPKfS0_Pf,@"STO_CUDA_ENTRY STV_DEFAULT"
_Z3dotiPKfS0_Pf:
.text._Z3dotiPKfS0_Pf:
        /* <DEDUP_REMOVED lines=35> */
.L_x_17:
        /* <DEDUP_REMOVED lines=54> */
.L_x_16:
[----:B------:R-:W-:Y:S05]  /*0590*/  BSYNC.RECONVERGENT B1 ;  /* 0x0000000000017941 */ /* 0x000fea0003800200 */
.L_x_15:
        /* <DEDUP_REMOVED lines=36> */
.L_x_21:
[----:B------:R-:W-:Y:S05]  /*07e0*/  BSYNC.RECONVERGENT B2 ;  /* 0x0000000000027941 */ /* 0x000fea0003800200 */
.L_x_20:
        /* <DEDUP_REMOVED lines=23> */
.L_x_23:
[----:B------:R-:W-:Y:S05]  /*0960*/  BSYNC.RECONVERGENT B2 ;  /* 0x0000000000027941 */ /* 0x000fea0003800200 */
.L_x_22:
[----:B------:R-:W-:Y:S05]  /*0970*/  @!P1 BRA `(.L_x_19) ;  /* 0x0000000000309947 */ /* 0x000fea0003800000 */
[----:B------:R-:W0:Y:S01]  /*0980*/  LDC.64 R6, c[0x0][0x388] ;  /* 0x0000e200ff067b82 */ /* 0x000e220000000a00 */
[----:B------:R-:W-:-:S07]  /*0990*/  IADD3 R12, PT, PT, -R12, RZ, RZ ;  /* 0x000000ff0c0c7210 */ /* 0x000fce0007ffe1ff */
[----:B------:R-:W1:Y:S02]  /*09a0*/  LDC.64 R8, c[0x0][0x390] ;  /* 0x0000e400ff087b82 */ /* 0x000e640000000a00 */
.L_x_24:
        /* <DEDUP_REMOVED lines=9> */
.L_x_19:
[----:B------:R-:W-:Y:S05]  /*0a40*/  BSYNC.RECONVERGENT B1 ;  /* 0x0000000000017941 */ /* 0x000fea0003800200 */
.L_x_18:
[----:B------:R0:W-:Y:S02]  /*0a50*/  STS [R11], R16 ;  /* 0x000000100b007388 */ /* 0x0001e40000000800 */
.L_x_14:
[----:B------:R-:W-:Y:S05]  /*0a60*/  BSYNC.RECONVERGENT B0 ;  /* 0x0000000000007941 */ /* 0x000fea0003800200 */
.L_x_13:
[----:B------:R-:W-:Y:S01]  /*0a70*/  BAR.SYNC.DEFER_BLOCKING 0x0 ;  /* 0x0000000000007b1d */ /* 0x000fe20000010000 */
[----:B------:R-:W-:-:S13]  /*0a80*/  ISETP.NE.AND P0, PT, R0, RZ, PT ;  /* 0x000000ff0000720c */ /* 0x000fda0003f05270 */
[----:B------:R-:W-:Y:S05]  /*0a90*/  @P0 EXIT ;  /* 0x000000000000094d */ /* 0x000fea0003800000 */
[----:B------:R-:W1:Y:S02]  /*0aa0*/  LDC.64 R2, c[0x0][0x398] ;  /* 0x0000e600ff027b82 */ /* 0x000e640000000a00 */
[----:B-1----:R-:W-:-:S05]  /*0ab0*/  IMAD.WIDE.U32 R2, R10, 0x4, R2 ;  /* 0x000000040a027825 */ /* 0x002fca00078e0002 */
[----:B------:R1:W5:Y:S01]  /*0ac0*/  LDG.E R15, desc[UR6][R2.64] ;  /* 0x00000006020f7981 */ /* 0x000362000c1e1900 */
[----:B------:R-:W-:-:S07]  /*0ad0*/  MOV R0, 0x40 ;  /* 0x0000004000007802 */ /* 0x000fce0000000f00 */
.L_x_25:
[----:B------:R-:W2:Y:S04]  /*0ae0*/  LDS.128 R4, [R0+UR4+-0x40] ;  /* 0xffffc00400047984 */ /* 0x000ea80008000c00 */
[----:B0-----:R-:W0:Y:S04]  /*0af0*/  LDS.128 R16, [R0+UR4+-0x30] ;  /* 0xffffd00400107984 */ /* 0x001e280008000c00 */
[----:B------:R-:W3:Y:S01]  /*0b00*/  LDS.128 R8, [R0+UR4+-0x20] ;  /* 0xffffe00400087984 */ /* 0x000ee20008000c00 */
[----:B--2--5:R-:W-:-:S03]  /*0b10*/  FADD R4, R4, R15 ;  /* 0x0000000f04047221 */ /* 0x024fc60000000000 */
[----:B------:R-:W2:Y:S01]  /*0b20*/  LDS.128 R12, [R0+UR4+-0x10] ;  /* 0xfffff004000c7984 */ /* 0x000ea20008000c00 */
[----:B------:R-:W-:-:S04]  /*0b30*/  FADD R5, R4, R5 ;  /* 0x0000000504057221 */ /* 0x000fc80000000000 */
[----:B------:R-:W-:-:S04]  /*0b40*/  FADD R6, R5, R6 ;  /* 0x0000000605067221 */ /* 0x000fc80000000000 */
[----:B------:R-:W-:-:S04]  /*0b50*/  FADD R7, R6, R7 ;  /* 0x0000000706077221 */ /* 0x000fc80000000000 */
[----:B0-----:R-:W-:Y:S02]  /*0b60*/  FADD R16, R7, R16 ;  /* 0x0000001007107221 */ /* 0x001fe40000000000 */
[----:B------:R-:W0:Y:S02]  /*0b70*/  LDS.128 R4, [R0+UR4] ;  /* 0x0000000400047984 */ /* 0x000e240008000c00 */
[----:B------:R-:W-:-:S04]  /*0b80*/  FADD R17, R16, R17 ;  /* 0x0000001110117221 */ /* 0x000fc80000000000 */
[----:B------:R-:W-:-:S04]  /*0b90*/  FADD R18, R17, R18 ;  /* 0x0000001211127221 */ /* 0x000fc80000000000 */
[----:B------:R-:W-:-:S04]  /*0ba0*/  FADD R19, R18, R19 ;  /* 0x0000001312137221 */ /* 0x000fc80000000000 */
[----:B---3--:R-:W-:Y:S02]  /*0bb0*/  FADD R8, R19, R8 ;  /* 0x0000000813087221 */ /* 0x008fe40000000000 */
[----:B------:R-:W3:Y:S02]  /*0bc0*/  LDS.128 R16, [R0+UR4+0x10] ;  /* 0x0000100400107984 */ /* 0x000ee40008000c00 */
[----:B------:R-:W-:-:S04]  /*0bd0*/  FADD R9, R8, R9 ;  /* 0x0000000908097221 */ /* 0x000fc80000000000 */
[----:B------:R-:W-:-:S04]  /*0be0*/  FADD R10, R9, R10 ;  /* 0x0000000a090a7221 */ /* 0x000fc80000000000 */
[----:B------:R-:W-:-:S04]  /*0bf0*/  FADD R11, R10, R11 ;  /* 0x0000000b0a0b7221 */ /* 0x000fc80000000000 */
[----:B--2---:R-:W-:Y:S02]  /*0c00*/  FADD R12, R11, R12 ;  /* 0x0000000c0b0c7221 */ /* 0x004fe40000000000 */
[----:B------:R-:W2:Y:S02]  /*0c10*/  LDS.128 R8, [R0+UR4+0x20] ;  /* 0x0000200400087984 */ /* 0x000ea40008000c00 */
[----:B------:R-:W-:-:S04]  /*0c20*/  FADD R13, R12, R13 ;  /* 0x0000000d0c0d7221 */ /* 0x000fc80000000000 */
[----:B------:R-:W-:-:S04]  /*0c30*/  FADD R14, R13, R14 ;  /* 0x0000000e0d0e7221 */ /* 0x000fc80000000000 */
[----:B------:R-:W-:-:S04]  /*0c40*/  FADD R15, R14, R15 ;  /* 0x0000000f0e0f7221 */ /* 0x000fc80000000000 */
[----:B0-----:R-:W-:Y:S02]  /*0c50*/  FADD R4, R15, R4 ;  /* 0x000000040f047221 */ /* 0x001fe40000000000 */
[----:B------:R0:W4:Y:S02]  /*0c60*/  LDS.128 R12, [R0+UR4+0x30] ;  /* 0x00003004000c7984 */ /* 0x0001240008000c00 */
[----:B------:R-:W-:-:S04]  /*0c70*/  FADD R5, R4, R5 ;  /* 0x0000000504057221 */ /* 0x000fc80000000000 */
[----:B------:R-:W-:Y:S01]  /*0c80*/  FADD R6, R5, R6 ;  /* 0x0000000605067221 */ /* 0x000fe20000000000 */
[----:B0-----:R-:W-:-:S03]  /*0c90*/  IADD3 R0, PT, PT, R0, 0x80, RZ ;  /* 0x0000008000007810 */ /* 0x001fc60007ffe0ff */
[----:B------:R-:W-:Y:S01]  /*0ca0*/  FADD R7, R6, R7 ;  /* 0x0000000706077221 */ /* 0x000fe20000000000 */
[----:B------:R-:W-:-:S03]  /*0cb0*/  ISETP.NE.AND P0, PT, R0, 0x440, PT ;  /* 0x000004400000780c */ /* 0x000fc60003f05270 */
[----:B---3--:R-:W-:-:S04]  /*0cc0*/  FADD R16, R7, R16 ;  /* 0x0000001007107221 */ /* 0x008fc80000000000 */
[----:B------:R-:W-:-:S04]  /*0cd0*/  FADD R17, R16, R17 ;  /* 0x0000001110117221 */ /* 0x000fc80000000000 */
[----:B------:R-:W-:-:S04]  /*0ce0*/  FADD R18, R17, R18 ;  /* 0x0000001211127221 */ /* 0x000fc80000000000 */
[----:B------:R-:W-:-:S04]  /*0cf0*/  FADD R19, R18, R19 ;  /* 0x0000001312137221 */ /* 0x000fc80000000000 */
[----:B--2---:R-:W-:-:S04]  /*0d00*/  FADD R8, R19, R8 ;  /* 0x0000000813087221 */ /* 0x004fc80000000000 */
[----:B------:R-:W-:-:S04]  /*0d10*/  FADD R9, R8, R9 ;  /* 0x0000000908097221 */ /* 0x000fc80000000000 */
[----:B------:R-:W-:-:S04]  /*0d20*/  FADD R10, R9, R10 ;  /* 0x0000000a090a7221 */ /* 0x000fc80000000000 */
[----:B------:R-:W-:-:S04]  /*0d30*/  FADD R11, R10, R11 ;  /* 0x0000000b0a0b7221 */ /* 0x000fc80000000000 */
[----:B----4-:R-:W-:-:S04]  /*0d40*/  FADD R12, R11, R12 ;  /* 0x0000000c0b0c7221 */ /* 0x010fc80000000000 */
[----:B------:R-:W-:-:S04]  /*0d50*/  FADD R13, R12, R13 ;  /* 0x0000000d0c0d7221 */ /* 0x000fc80000000000 */
[----:B------:R-:W-:-:S04]  /*0d60*/  FADD R14, R13, R14 ;  /* 0x0000000e0d0e7221 */ /* 0x000fc80000000000 */
[----:B------:R-:W-:Y:S01]  /*0d70*/  FADD R15, R14, R15 ;  /* 0x0000000f0e0f7221 */ /* 0x000fe20000000000 */
[----:B------:R-:W-:Y:S06]  /*0d80*/  @P0 BRA `(.L_x_25) ;  /* 0xfffffffc00540947 */ /* 0x000fec000383ffff */
[----:B------:R-:W-:Y:S01]  /*0d90*/  STG.E desc[UR6][R2.64], R15 ;  /* 0x0000000f02007986 */ /* 0x000fe2000c101906 */
[----:B------:R-:W-:Y:S05]  /*0da0*/  EXIT ;  /* 0x000000000000794d */ /* 0x000fea0003800000 */
.L_x_26:
        /* <DEDUP_REMOVED lines=13> */
.L_x_28:


//--------------------- .nv.shared._Z4dot2iPKfS0_Pf --------------------------
	.section	.nv.shared._Z4dot2iPKfS0_Pf,"aw",@nobits
	.sectionflags	@""
	.align	4
.nv.shared._Z4dot2iPKfS0_Pf:
	.zero		2048


//--------------------- .nv.shared.reserved.0     --------------------------
	.section	.nv.shared.reserved.0,"aw",@nobits
	.weak		__nv_reservedSMEM_offset_0_alias
	.size		__nv_reservedSMEM_offset_0_alias, 0, 64
	.other		__nv_reservedSMEM_offset_0_alias,@"STO_CUDA_RESERVED_SHARED STV_DEFAULT"
__nv_reservedSMEM_offset_0_alias:
	.zero		0
	.zero		64


//--------------------- .nv.shared._Z3dotiPKfS0_Pf --------------------------
	.section	.nv.shared._Z3dotiPKfS0_Pf,"aw",@nobits
	.sectionflags	@""
	.align	4
.nv.shared._Z3dotiPKfS0_Pf:
	.zero		2048


//--------------------- .nv.constant0._Z4dot2iPKfS0_Pf --------------------------
	.section	.nv.constant0._Z4dot2iPKfS0_Pf,"a",@progbits
	.sectionflags	@""
	.align	4
.nv.constant0._Z4dot2iPKfS0_Pf:
	.zero		928


//--------------------- .nv.constant0._Z3dotiPKfS0_Pf --------------------------
	.section	.nv.constant0._Z3dotiPKfS0_Pf,"a",@progbits
	.sectionflags	@""
	.align	4
.nv.constant0._Z3dotiPKfS0_Pf:
	.zero		928


//--------------------- SYMBOLS --------------------------

	.type		.nv.reservedSmem.offset0,@object
	.size		.nv.reservedSmem.offset0,0x4
	.type		.nv.reservedSmem.cap,@object
	.size		.nv.reservedSmem.cap,0x4
